//
// Generated by NVIDIA NVVM Compiler
//
// Compiler Build ID: CL-36424714
// Cuda compilation tools, release 13.0, V13.0.88
// Based on NVVM 20.0.0
//

.version 9.0
.target sm_100
.address_size 64

	// .globl	_Z8multiplyPjS_S_S_

.visible .entry _Z8multiplyPjS_S_S_(
	.param .u64 .ptr .align 1 _Z8multiplyPjS_S_S__param_0,
	.param .u64 .ptr .align 1 _Z8multiplyPjS_S_S__param_1,
	.param .u64 .ptr .align 1 _Z8multiplyPjS_S_S__param_2,
	.param .u64 .ptr .align 1 _Z8multiplyPjS_S_S__param_3
)
{
	.reg .pred 	%p<10>;
	.reg .b32 	%r<148>;
	.reg .b64 	%rd<71>;

	ld.param.u64 	%rd4, [_Z8multiplyPjS_S_S__param_0];
	ld.param.u64 	%rd5, [_Z8multiplyPjS_S_S__param_1];
	ld.param.u64 	%rd3, [_Z8multiplyPjS_S_S__param_2];
	ld.param.u64 	%rd6, [_Z8multiplyPjS_S_S__param_3];
	cvta.to.global.u64 	%rd1, %rd5;
	cvta.to.global.u64 	%rd2, %rd4;
	cvta.to.global.u64 	%rd7, %rd6;
	ld.global.u32 	%r1, [%rd7];
	mov.u32 	%r55, %ctaid.x;
	mul.lo.s32 	%r2, %r1, %r55;
	mov.u32 	%r3, %tid.x;
	setp.eq.s32 	%p1, %r1, 0;
	mov.b32 	%r147, 0;
	@%p1 bra 	$L__BB0_12;
	and.b32  	%r4, %r1, 7;
	setp.lt.u32 	%p2, %r1, 8;
	mov.b32 	%r142, 0;
	mov.u32 	%r147, %r142;
	@%p2 bra 	$L__BB0_4;
	and.b32  	%r142, %r1, -8;
	neg.s32 	%r136, %r142;
	add.s32 	%r135, %r3, %r1;
	shl.b32 	%r8, %r1, 3;
	shl.b32 	%r59, %r1, 1;
	add.s32 	%r134, %r3, %r59;
	mad.lo.s32 	%r133, %r1, 3, %r3;
	shl.b32 	%r60, %r1, 2;
	add.s32 	%r132, %r3, %r60;
	mad.lo.s32 	%r131, %r1, 5, %r3;
	mad.lo.s32 	%r130, %r1, 6, %r3;
	mad.lo.s32 	%r129, %r1, 7, %r3;
	add.s32 	%r127, %r2, 3;
	mov.b32 	%r147, 0;
	mov.u32 	%r128, %r3;
$L__BB0_3:
	.pragma "nounroll";
	add.s32 	%r61, %r127, -3;
	mul.wide.u32 	%rd8, %r61, 4;
	add.s64 	%rd9, %rd2, %rd8;
	ld.global.u32 	%r62, [%rd9];
	mul.wide.u32 	%rd10, %r128, 4;
	add.s64 	%rd11, %rd1, %rd10;
	ld.global.u32 	%r63, [%rd11];
	mad.lo.s32 	%r64, %r63, %r62, %r147;
	add.s32 	%r65, %r127, -2;
	mul.wide.u32 	%rd12, %r65, 4;
	add.s64 	%rd13, %rd2, %rd12;
	ld.global.u32 	%r66, [%rd13];
	mul.wide.u32 	%rd14, %r135, 4;
	add.s64 	%rd15, %rd1, %rd14;
	ld.global.u32 	%r67, [%rd15];
	mad.lo.s32 	%r68, %r67, %r66, %r64;
	add.s32 	%r69, %r127, -1;
	mul.wide.u32 	%rd16, %r69, 4;
	add.s64 	%rd17, %rd2, %rd16;
	ld.global.u32 	%r70, [%rd17];
	mul.wide.u32 	%rd18, %r134, 4;
	add.s64 	%rd19, %rd1, %rd18;
	ld.global.u32 	%r71, [%rd19];
	mad.lo.s32 	%r72, %r71, %r70, %r68;
	add.s32 	%r73, %r127, 4;
	mul.wide.u32 	%rd20, %r127, 4;
	add.s64 	%rd21, %rd2, %rd20;
	ld.global.u32 	%r74, [%rd21];
	mul.wide.u32 	%rd22, %r133, 4;
	add.s64 	%rd23, %rd1, %rd22;
	ld.global.u32 	%r75, [%rd23];
	mad.lo.s32 	%r76, %r75, %r74, %r72;
	add.s32 	%r77, %r127, 1;
	mul.wide.u32 	%rd24, %r77, 4;
	add.s64 	%rd25, %rd2, %rd24;
	ld.global.u32 	%r78, [%rd25];
	mul.wide.u32 	%rd26, %r132, 4;
	add.s64 	%rd27, %rd1, %rd26;
	ld.global.u32 	%r79, [%rd27];
	mad.lo.s32 	%r80, %r79, %r78, %r76;
	add.s32 	%r81, %r127, 2;
	mul.wide.u32 	%rd28, %r81, 4;
	add.s64 	%rd29, %rd2, %rd28;
	ld.global.u32 	%r82, [%rd29];
	mul.wide.u32 	%rd30, %r131, 4;
	add.s64 	%rd31, %rd1, %rd30;
	ld.global.u32 	%r83, [%rd31];
	mad.lo.s32 	%r84, %r83, %r82, %r80;
	add.s32 	%r85, %r127, 3;
	mul.wide.u32 	%rd32, %r85, 4;
	add.s64 	%rd33, %rd2, %rd32;
	ld.global.u32 	%r86, [%rd33];
	mul.wide.u32 	%rd34, %r130, 4;
	add.s64 	%rd35, %rd1, %rd34;
	ld.global.u32 	%r87, [%rd35];
	mad.lo.s32 	%r88, %r87, %r86, %r84;
	mul.wide.u32 	%rd36, %r73, 4;
	add.s64 	%rd37, %rd2, %rd36;
	ld.global.u32 	%r89, [%rd37];
	mul.wide.u32 	%rd38, %r129, 4;
	add.s64 	%rd39, %rd1, %rd38;
	ld.global.u32 	%r90, [%rd39];
	mad.lo.s32 	%r147, %r90, %r89, %r88;
	add.s32 	%r136, %r136, 8;
	add.s32 	%r135, %r135, %r8;
	add.s32 	%r134, %r134, %r8;
	add.s32 	%r133, %r133, %r8;
	add.s32 	%r132, %r132, %r8;
	add.s32 	%r131, %r131, %r8;
	add.s32 	%r130, %r130, %r8;
	add.s32 	%r129, %r129, %r8;
	add.s32 	%r128, %r128, %r8;
	add.s32 	%r127, %r127, 8;
	setp.ne.s32 	%p3, %r136, 0;
	@%p3 bra 	$L__BB0_3;
$L__BB0_4:
	setp.eq.s32 	%p4, %r4, 0;
	@%p4 bra 	$L__BB0_12;
	and.b32  	%r41, %r1, 3;
	setp.lt.u32 	%p5, %r4, 4;
	@%p5 bra 	$L__BB0_7;
	add.s32 	%r92, %r142, %r2;
	mul.wide.u32 	%rd40, %r92, 4;
	add.s64 	%rd41, %rd2, %rd40;
	ld.global.u32 	%r93, [%rd41];
	mad.lo.s32 	%r94, %r142, %r1, %r3;
	mul.wide.u32 	%rd42, %r94, 4;
	add.s64 	%rd43, %rd1, %rd42;
	ld.global.u32 	%r95, [%rd43];
	mad.lo.s32 	%r96, %r95, %r93, %r147;
	add.s32 	%r97, %r92, 1;
	mul.wide.u32 	%rd44, %r97, 4;
	add.s64 	%rd45, %rd2, %rd44;
	ld.global.u32 	%r98, [%rd45];
	add.s32 	%r99, %r94, %r1;
	mul.wide.u32 	%rd46, %r99, 4;
	add.s64 	%rd47, %rd1, %rd46;
	ld.global.u32 	%r100, [%rd47];
	mad.lo.s32 	%r101, %r100, %r98, %r96;
	add.s32 	%r102, %r92, 2;
	mul.wide.u32 	%rd48, %r102, 4;
	add.s64 	%rd49, %rd2, %rd48;
	ld.global.u32 	%r103, [%rd49];
	add.s32 	%r104, %r99, %r1;
	mul.wide.u32 	%rd50, %r104, 4;
	add.s64 	%rd51, %rd1, %rd50;
	ld.global.u32 	%r105, [%rd51];
	mad.lo.s32 	%r106, %r105, %r103, %r101;
	add.s32 	%r107, %r92, 3;
	mul.wide.u32 	%rd52, %r107, 4;
	add.s64 	%rd53, %rd2, %rd52;
	ld.global.u32 	%r108, [%rd53];
	add.s32 	%r109, %r104, %r1;
	mul.wide.u32 	%rd54, %r109, 4;
	add.s64 	%rd55, %rd1, %rd54;
	ld.global.u32 	%r110, [%rd55];
	mad.lo.s32 	%r147, %r110, %r108, %r106;
	add.s32 	%r142, %r142, 4;
$L__BB0_7:
	setp.eq.s32 	%p6, %r41, 0;
	@%p6 bra 	$L__BB0_12;
	setp.eq.s32 	%p7, %r41, 1;
	@%p7 bra 	$L__BB0_10;
	add.s32 	%r112, %r142, %r2;
	mul.wide.u32 	%rd56, %r112, 4;
	add.s64 	%rd57, %rd2, %rd56;
	ld.global.u32 	%r113, [%rd57];
	mad.lo.s32 	%r114, %r142, %r1, %r3;
	mul.wide.u32 	%rd58, %r114, 4;
	add.s64 	%rd59, %rd1, %rd58;
	ld.global.u32 	%r115, [%rd59];
	mad.lo.s32 	%r116, %r115, %r113, %r147;
	add.s32 	%r117, %r112, 1;
	mul.wide.u32 	%rd60, %r117, 4;
	add.s64 	%rd61, %rd2, %rd60;
	ld.global.u32 	%r118, [%rd61];
	add.s32 	%r119, %r114, %r1;
	mul.wide.u32 	%rd62, %r119, 4;
	add.s64 	%rd63, %rd1, %rd62;
	ld.global.u32 	%r120, [%rd63];
	mad.lo.s32 	%r147, %r120, %r118, %r116;
	add.s32 	%r142, %r142, 2;
$L__BB0_10:
	and.b32  	%r121, %r1, 1;
	setp.eq.b32 	%p8, %r121, 1;
	not.pred 	%p9, %p8;
	@%p9 bra 	$L__BB0_12;
	add.s32 	%r122, %r142, %r2;
	mul.wide.u32 	%rd64, %r122, 4;
	add.s64 	%rd65, %rd2, %rd64;
	ld.global.u32 	%r123, [%rd65];
	mad.lo.s32 	%r124, %r142, %r1, %r3;
	mul.wide.u32 	%rd66, %r124, 4;
	add.s64 	%rd67, %rd1, %rd66;
	ld.global.u32 	%r125, [%rd67];
	mad.lo.s32 	%r147, %r125, %r123, %r147;
$L__BB0_12:
	cvta.to.global.u64 	%rd68, %rd3;
	add.s32 	%r126, %r2, %r3;
	mul.wide.s32 	%rd69, %r126, 4;
	add.s64 	%rd70, %rd68, %rd69;
	st.global.u32 	[%rd70], %r147;
	ret;

}


// ===== COMPILED SASS (sm_100) =====

	.target	sm_100

	.elftype	@"ET_EXEC"


//--------------------- .note.nv.tkinfo           --------------------------
	.section	.note.nv.tkinfo,"",@"SHT_NOTE"
	.sectionflags	@"SHF_NOTE_NV_TKINFO"
	.tkinfo
        /*0018*/ 	.word	0x00000002
        /*0030*/ 	.string	""
        /*0030*/ 	.string	"ptxas"
        /*0030*/ 	.string	"Cuda compilation tools, release 13.0, V13.0.88"
        /*0030*/ 	.string	"Build cuda_13.0.r13.0/compiler.36424714_0"
        /*0030*/ 	.string	"-arch sm_100 -m 64 "



//--------------------- .note.nv.cuinfo           --------------------------
	.section	.note.nv.cuinfo,"",@"SHT_NOTE"
	.sectionflags	@"SHF_NOTE_NV_CUINFO"
        /*0018*/ 	.short	0x0002
        /*001a*/ 	.short	0x0064
        /*001c*/ 	.short	0x0082
	.zero		2


//--------------------- .nv.info                  --------------------------
	.section	.nv.info,"",@"SHT_CUDA_INFO"
	.align	4


	//----- nvinfo : EIATTR_REGCOUNT
	.align		4
        /*0000*/ 	.byte	0x04, 0x2f
        /*0002*/ 	.short	(.L_1 - .L_0)
	.align		4
.L_0:
        /*0004*/ 	.word	index@(_Z8multiplyPjS_S_S_)
        /*0008*/ 	.word	0x00000020


	//----- nvinfo : EIATTR_FRAME_SIZE
	.align		4
.L_1:
        /*000c*/ 	.byte	0x04, 0x11
        /*000e*/ 	.short	(.L_3 - .L_2)
	.align		4
.L_2:
        /*0010*/ 	.word	index@(_Z8multiplyPjS_S_S_)
        /*0014*/ 	.word	0x00000000


	//----- nvinfo : EIATTR_MIN_STACK_SIZE
	.align		4
.L_3:
        /*0018*/ 	.byte	0x04, 0x12
        /*001a*/ 	.short	(.L_5 - .L_4)
	.align		4
.L_4:
        /*001c*/ 	.word	index@(_Z8multiplyPjS_S_S_)
        /*0020*/ 	.word	0x00000000
.L_5:


//--------------------- .nv.compat                --------------------------
	.section	.nv.compat,"",@"SHT_CUDA_COMPAT_INFO"
	.align	4
        /*0000*/ 	.byte	0x02, 0x09, 0x00, 0x00, 0x02, 0x02, 0x01, 0x00, 0x02, 0x05, 0x05, 0x00, 0x03, 0x07, 0x01, 0x01
        /*0010*/ 	.byte	0x02, 0x03, 0x00, 0x00, 0x02, 0x06, 0x01, 0x00, 0x04, 0x0b, 0x08, 0x00, 0x09, 0x00, 0x00, 0x00
        /*0020*/ 	.byte	0x00, 0x00, 0x00, 0x00


//--------------------- .nv.info._Z8multiplyPjS_S_S_ --------------------------
	.section	.nv.info._Z8multiplyPjS_S_S_,"",@"SHT_CUDA_INFO"
	.sectionflags	@""
	.align	4


	//----- nvinfo : EIATTR_CUDA_API_VERSION
	.align		4
        /*0000*/ 	.byte	0x04, 0x37
        /*0002*/ 	.short	(.L_7 - .L_6)
.L_6:
        /*0004*/ 	.word	0x00000082


	//----- nvinfo : EIATTR_KPARAM_INFO
	.align		4
.L_7:
        /*0008*/ 	.byte	0x04, 0x17
        /*000a*/ 	.short	(.L_9 - .L_8)
.L_8:
        /*000c*/ 	.word	0x00000000
        /*0010*/ 	.short	0x0003
        /*0012*/ 	.short	0x0018
        /*0014*/ 	.byte	0x00, 0xf5, 0x21, 0x00


	//----- nvinfo : EIATTR_KPARAM_INFO
	.align		4
.L_9:
        /*0018*/ 	.byte	0x04, 0x17
        /*001a*/ 	.short	(.L_11 - .L_10)
.L_10:
        /*001c*/ 	.word	0x00000000
        /*0020*/ 	.short	0x0002
        /*0022*/ 	.short	0x0010
        /*0024*/ 	.byte	0x00, 0xf5, 0x21, 0x00


	//----- nvinfo : EIATTR_KPARAM_INFO
	.align		4
.L_11:
        /*0028*/ 	.byte	0x04, 0x17
        /*002a*/ 	.short	(.L_13 - .L_12)
.L_12:
        /*002c*/ 	.word	0x00000000
        /*0030*/ 	.short	0x0001
        /*0032*/ 	.short	0x0008
        /*0034*/ 	.byte	0x00, 0xf5, 0x21, 0x00


	//----- nvinfo : EIATTR_KPARAM_INFO
	.align		4
.L_13:
        /*0038*/ 	.byte	0x04, 0x17
        /*003a*/ 	.short	(.L_15 - .L_14)
.L_14:
        /*003c*/ 	.word	0x00000000
        /*0040*/ 	.short	0x0000
        /*0042*/ 	.short	0x0000
        /*0044*/ 	.byte	0x00, 0xf5, 0x21, 0x00


	//----- nvinfo : EIATTR_SPARSE_MMA_MASK
	.align		4
.L_15:
        /*0048*/ 	.byte	0x03, 0x50
        /*004a*/ 	.short	0x0000


	//----- nvinfo : EIATTR_MAXREG_COUNT
	.align		4
        /*004c*/ 	.byte	0x03, 0x1b
        /*004e*/ 	.short	0x00ff


	//----- nvinfo : EIATTR_MERCURY_ISA_VERSION
	.align		4
        /*0050*/ 	.byte	0x03, 0x5f
        /*0052*/ 	.short	0x0101


	//----- nvinfo : EIATTR_VRC_CTA_INIT_COUNT
	.align		4
        /*0054*/ 	.byte	0x02, 0x4a
	.zero		1
	.zero		1


	//----- nvinfo : EIATTR_EXIT_INSTR_OFFSETS
	.align		4
        /*0058*/ 	.byte	0x04, 0x1c
        /*005a*/ 	.short	(.L_17 - .L_16)


	//   ....[0]....
.L_16:
        /*005c*/ 	.word	0x000009f0


	//----- nvinfo : EIATTR_CBANK_PARAM_SIZE
	.align		4
.L_17:
        /*0060*/ 	.byte	0x03, 0x19
        /*0062*/ 	.short	0x0020


	//----- nvinfo : EIATTR_PARAM_CBANK
	.align		4
        /*0064*/ 	.byte	0x04, 0x0a
        /*0066*/ 	.short	(.L_19 - .L_18)
	.align		4
.L_18:
        /*0068*/ 	.word	index@(.nv.constant0._Z8multiplyPjS_S_S_)
        /*006c*/ 	.short	0x0380
        /*006e*/ 	.short	0x0020


	//----- nvinfo : EIATTR_SW_WAR
	.align		4
.L_19:
        /*0070*/ 	.byte	0x04, 0x36
        /*0072*/ 	.short	(.L_21 - .L_20)
.L_20:
        /*0074*/ 	.word	0x00000008
.L_21:


//--------------------- .nv.callgraph             --------------------------
	.section	.nv.callgraph,"",@"SHT_CUDA_CALLGRAPH"
	.align	4
	.sectionentsize	8
	.align		4
        /*0000*/ 	.word	0x00000000
	.align		4
        /*0004*/ 	.word	0xffffffff
	.align		4
        /*0008*/ 	.word	0x00000000
	.align		4
        /*000c*/ 	.word	0xfffffffe
	.align		4
        /*0010*/ 	.word	0x00000000
	.align		4
        /*0014*/ 	.word	0xfffffffd
	.align		4
        /*0018*/ 	.word	0x00000000
	.align		4
        /*001c*/ 	.word	0xfffffffc


//--------------------- .text._Z8multiplyPjS_S_S_ --------------------------
	.section	.text._Z8multiplyPjS_S_S_,"ax",@progbits
	.align	128
        .global         _Z8multiplyPjS_S_S_
        .type           _Z8multiplyPjS_S_S_,@function
        .size           _Z8multiplyPjS_S_S_,(.L_x_5 - _Z8multiplyPjS_S_S_)
        .other          _Z8multiplyPjS_S_S_,@"STO_CUDA_ENTRY STV_DEFAULT"
_Z8multiplyPjS_S_S_:
.text._Z8multiplyPjS_S_S_:
[----:B------:R-:W-:Y:S08]  /*0000*/  LDC R1, c[0x0][0x37c] ;  /* 0x0000df00ff017b82 */ /* 0x000ff00000000800 */
[----:B------:R-:W0:Y:S01]  /*0010*/  LDC.64 R6, c[0x0][0x398] ;  /* 0x0000e600ff067b82 */ /* 0x000e220000000a00 */
[----:B------:R-:W0:Y:S02]  /*0020*/  LDCU.64 UR4, c[0x0][0x358] ;  /* 0x00006b00ff0477ac */ /* 0x000e240008000a00 */
[----:B0-----:R-:W2:Y:S01]  /*0030*/  LDG.E R0, desc[UR4][R6.64] ;  /* 0x0000000406007981 */ /* 0x001ea2000c1e1900 */
[----:B------:R-:W-:Y:S01]  /*0040*/  HFMA2 R26, -RZ, RZ, 0, 0 ;  /* 0x00000000ff1a7431 */ /* 0x000fe200000001ff */
[----:B------:R-:W0:Y:S01]  /*0050*/  S2R R3, SR_CTAID.X ;  /* 0x0000000000037919 */ /* 0x000e220000002500 */
[----:B------:R-:W1:Y:S01]  /*0060*/  S2R R2, SR_TID.X ;  /* 0x0000000000027919 */ /* 0x000e620000002100 */
[C---:B--2---:R-:W-:Y:S01]  /*0070*/  ISETP.NE.AND P0, PT, R0.reuse, RZ, PT ;  /* 0x000000ff0000720c */ /* 0x044fe20003f05270 */
[----:B0-----:R-:W-:-:S12]  /*0080*/  IMAD R4, R0, R3, RZ ;  /* 0x0000000300047224 */ /* 0x001fd800078e02ff */
[----:B-1----:R-:W-:Y:S05]  /*0090*/  @!P0 BRA `(.L_x_0) ;  /* 0x0000000800448947 */ /* 0x002fea0003800000 */
[C---:B------:R-:W-:Y:S02]  /*00a0*/  ISETP.GE.U32.AND P1, PT, R0.reuse, 0x8, PT ;  /* 0x000000080000780c */ /* 0x040fe40003f26070 */
[----:B------:R-:W-:Y:S02]  /*00b0*/  LOP3.LUT R5, R0, 0x7, RZ, 0xc0, !PT ;  /* 0x0000000700057812 */ /* 0x000fe400078ec0ff */
[----:B------:R-:W-:Y:S02]  /*00c0*/  MOV R6, RZ ;  /* 0x000000ff00067202 */ /* 0x000fe40000000f00 */
[----:B------:R-:W-:Y:S02]  /*00d0*/  ISETP.NE.AND P0, PT, R5, RZ, PT ;  /* 0x000000ff0500720c */ /* 0x000fe40003f05270 */
[----:B------:R-:W-:-:S05]  /*00e0*/  MOV R26, RZ ;  /* 0x000000ff001a7202 */ /* 0x000fca0000000f00 */
[----:B------:R-:W-:Y:S06]  /*00f0*/  @!P1 BRA `(.L_x_1) ;  /* 0x0000000400249947 */ /* 0x000fec0003800000 */
[C---:B------:R-:W-:Y:S01]  /*0100*/  LOP3.LUT R6, R0.reuse, 0xfffffff8, RZ, 0xc0, !PT ;  /* 0xfffffff800067812 */ /* 0x040fe200078ec0ff */
[C-C-:B------:R-:W-:Y:S01]  /*0110*/  IMAD R8, R0.reuse, 0x3, R2.reuse ;  /* 0x0000000300087824 */ /* 0x140fe200078e0202 */
[CC--:B------:R-:W-:Y:S01]  /*0120*/  IADD3 R3, PT, PT, R0.reuse, R2.reuse, RZ ;  /* 0x0000000200037210 */ /* 0x0c0fe20007ffe0ff */
[C-C-:B------:R-:W-:Y:S01]  /*0130*/  IMAD R10, R0.reuse, 0x5, R2.reuse ;  /* 0x00000005000a7824 */ /* 0x140fe200078e0202 */
[CC--:B------:R-:W-:Y:S01]  /*0140*/  LEA R7, R0.reuse, R2.reuse, 0x1 ;  /* 0x0000000200077211 */ /* 0x0c0fe200078e08ff */
[C-C-:B------:R-:W-:Y:S01]  /*0150*/  IMAD R11, R0.reuse, 0x6, R2.reuse ;  /* 0x00000006000b7824 */ /* 0x140fe200078e0202 */
[C---:B------:R-:W-:Y:S01]  /*0160*/  LEA R9, R0.reuse, R2, 0x2 ;  /* 0x0000000200097211 */ /* 0x040fe200078e10ff */
[----:B------:R-:W-:Y:S01]  /*0170*/  IMAD R18, R0, 0x7, R2 ;  /* 0x0000000700127824 */ /* 0x000fe200078e0202 */
[----:B------:R-:W-:Y:S02]  /*0180*/  IADD3 R20, PT, PT, R4, 0x3, RZ ;  /* 0x0000000304147810 */ /* 0x000fe40007ffe0ff */
[----:B------:R-:W-:-:S02]  /*0190*/  MOV R26, RZ ;  /* 0x000000ff001a7202 */ /* 0x000fc40000000f00 */
[----:B------:R-:W-:Y:S02]  /*01a0*/  MOV R19, R2 ;  /* 0x0000000200137202 */ /* 0x000fe40000000f00 */
[----:B------:R-:W-:-:S07]  /*01b0*/  IADD3 R21, PT, PT, -R6, RZ, RZ ;  /* 0x000000ff06157210 */ /* 0x000fce0007ffe1ff */
.L_x_2:
[----:B------:R-:W0:Y:S01]  /*01c0*/  LDC.64 R12, c[0x0][0x380] ;  /* 0x0000e000ff0c7b82 */ /* 0x000e220000000a00 */
[C---:B------:R-:W-:Y:S02]  /*01d0*/  IADD3 R25, PT, PT, R20.reuse, -0x3, RZ ;  /* 0xfffffffd14197810 */ /* 0x040fe40007ffe0ff */
[----:B------:R-:W-:-:S05]  /*01e0*/  IADD3 R23, PT, PT, R20, -0x2, RZ ;  /* 0xfffffffe14177810 */ /* 0x000fca0007ffe0ff */
[----:B------:R-:W1:Y:S01]  /*01f0*/  LDC.64 R14, c[0x0][0x388] ;  /* 0x0000e200ff0e7b82 */ /* 0x000e620000000a00 */
[----:B0-----:R-:W-:-:S04]  /*0200*/  IMAD.WIDE.U32 R24, R25, 0x4, R12 ;  /* 0x0000000419187825 */ /* 0x001fc800078e000c */
[----:B------:R-:W-:Y:S02]  /*0210*/  IMAD.WIDE.U32 R22, R23, 0x4, R12 ;  /* 0x0000000417167825 */ /* 0x000fe400078e000c */
[----:B------:R-:W2:Y:S02]  /*0220*/  LDG.E R25, desc[UR4][R24.64] ;  /* 0x0000000418197981 */ /* 0x000ea4000c1e1900 */
[--C-:B-1----:R-:W-:Y:S02]  /*0230*/  IMAD.WIDE.U32 R16, R19, 0x4, R14.reuse ;  /* 0x0000000413107825 */ /* 0x102fe400078e000e */
[----:B------:R-:W3:Y:S04]  /*0240*/  LDG.E R27, desc[UR4][R22.64] ;  /* 0x00000004161b7981 */ /* 0x000ee8000c1e1900 */
[----:B------:R0:W2:Y:S02]  /*0250*/  LDG.E R29, desc[UR4][R16.64] ;  /* 0x00000004101d7981 */ /* 0x0000a4000c1e1900 */
[----:B0-----:R-:W-:-:S05]  /*0260*/  IMAD.WIDE.U32 R16, R3, 0x4, R14 ;  /* 0x0000000403107825 */ /* 0x001fca00078e000e */
[----:B------:R0:W3:Y:S01]  /*0270*/  LDG.E R28, desc[UR4][R16.64] ;  /* 0x00000004101c7981 */ /* 0x0000e2000c1e1900 */
[----:B------:R-:W-:-:S05]  /*0280*/  IADD3 R23, PT, PT, R20, -0x1, RZ ;  /* 0xffffffff14177810 */ /* 0x000fca0007ffe0ff */
[----:B------:R-:W-:-:S04]  /*0290*/  IMAD.WIDE.U32 R22, R23, 0x4, R12 ;  /* 0x0000000417167825 */ /* 0x000fc800078e000c */
[----:B0-----:R-:W-:-:S04]  /*02a0*/  IMAD.WIDE.U32 R16, R7, 0x4, R14 ;  /* 0x0000000407107825 */ /* 0x001fc800078e000e */
[----:B--2---:R-:W-:Y:S02]  /*02b0*/  IMAD R29, R25, R29, R26 ;  /* 0x0000001d191d7224 */ /* 0x004fe400078e021a */
[----:B------:R0:W2:Y:S04]  /*02c0*/  LDG.E R26, desc[UR4][R22.64] ;  /* 0x00000004161a7981 */ /* 0x0000a8000c1e1900 */
[----:B------:R1:W2:Y:S01]  /*02d0*/  LDG.E R25, desc[UR4][R16.64] ;  /* 0x0000000410197981 */ /* 0x0002a2000c1e1900 */
[----:B0-----:R-:W-:-:S04]  /*02e0*/  IMAD.WIDE.U32 R22, R20, 0x4, R12 ;  /* 0x0000000414167825 */ /* 0x001fc800078e000c */
[----:B-1----:R-:W-:Y:S01]  /*02f0*/  IMAD.WIDE.U32 R16, R8, 0x4, R14 ;  /* 0x0000000408107825 */ /* 0x002fe200078e000e */
[----:B------:R-:W4:Y:S03]  /*0300*/  LDG.E R24, desc[UR4][R22.64] ;  /* 0x0000000416187981 */ /* 0x000f26000c1e1900 */
[----:B---3--:R-:W-:Y:S02]  /*0310*/  IMAD R27, R27, R28, R29 ;  /* 0x0000001c1b1b7224 */ /* 0x008fe400078e021d */
[----:B------:R0:W4:Y:S01]  /*0320*/  LDG.E R28, desc[UR4][R16.64] ;  /* 0x00000004101c7981 */ /* 0x000122000c1e1900 */
[----:B------:R-:W-:-:S05]  /*0330*/  IADD3 R29, PT, PT, R20, 0x2, RZ ;  /* 0x00000002141d7810 */ /* 0x000fca0007ffe0ff */
[----:B0-----:R-:W-:Y:S01]  /*0340*/  IMAD.WIDE.U32 R16, R29, 0x4, R12 ;  /* 0x000000041d107825 */ /* 0x001fe200078e000c */
[----:B------:R-:W-:-:S04]  /*0350*/  IADD3 R29, PT, PT, R20, 0x3, RZ ;  /* 0x00000003141d7810 */ /* 0x000fc80007ffe0ff */
[----:B------:R0:W3:Y:S02]  /*0360*/  LDG.E R23, desc[UR4][R16.64] ;  /* 0x0000000410177981 */ /* 0x0000e4000c1e1900 */
[----:B0-----:R-:W-:-:S04]  /*0370*/  IMAD.WIDE.U32 R16, R10, 0x4, R14 ;  /* 0x000000040a107825 */ /* 0x001fc800078e000e */
[----:B--2---:R-:W-:Y:S01]  /*0380*/  IMAD R25, R26, R25, R27 ;  /* 0x000000191a197224 */ /* 0x004fe200078e021b */
[----:B------:R-:W-:-:S03]  /*0390*/  IADD3 R27, PT, PT, R20, 0x1, RZ ;  /* 0x00000001141b7810 */ /* 0x000fc60007ffe0ff */
[----:B----4-:R-:W-:Y:S02]  /*03a0*/  IMAD R22, R24, R28, R25 ;  /* 0x0000001c18167224 */ /* 0x010fe400078e0219 */
[----:B------:R-:W-:-:S06]  /*03b0*/  IMAD.WIDE.U32 R24, R27, 0x4, R12 ;  /* 0x000000041b187825 */ /* 0x000fcc00078e000c */
[----:B------:R-:W2:Y:S01]  /*03c0*/  LDG.E R25, desc[UR4][R24.64] ;  /* 0x0000000418197981 */ /* 0x000ea2000c1e1900 */
[----:B------:R-:W-:-:S06]  /*03d0*/  IMAD.WIDE.U32 R26, R9, 0x4, R14 ;  /* 0x00000004091a7825 */ /* 0x000fcc00078e000e */
[----:B------:R-:W2:Y:S04]  /*03e0*/  LDG.E R26, desc[UR4][R26.64] ;  /* 0x000000041a1a7981 */ /* 0x000ea8000c1e1900 */
[----:B------:R0:W3:Y:S02]  /*03f0*/  LDG.E R24, desc[UR4][R16.64] ;  /* 0x0000000410187981 */ /* 0x0000e4000c1e1900 */
[----:B0-----:R-:W-:Y:S01]  /*0400*/  IMAD.WIDE.U32 R16, R29, 0x4, R12 ;  /* 0x000000041d107825 */ /* 0x001fe200078e000c */
[----:B------:R-:W-:-:S05]  /*0410*/  IADD3 R29, PT, PT, R20, 0x4, RZ ;  /* 0x00000004141d7810 */ /* 0x000fca0007ffe0ff */
[----:B------:R-:W-:Y:S01]  /*0420*/  IMAD.WIDE.U32 R12, R29, 0x4, R12 ;  /* 0x000000041d0c7825 */ /* 0x000fe200078e000c */
[----:B------:R-:W4:Y:S04]  /*0430*/  LDG.E R16, desc[UR4][R16.64] ;  /* 0x0000000410107981 */ /* 0x000f28000c1e1900 */
[----:B------:R0:W5:Y:S02]  /*0440*/  LDG.E R28, desc[UR4][R12.64] ;  /* 0x000000040c1c7981 */ /* 0x000164000c1e1900 */
[----:B0-----:R-:W-:-:S04]  /*0450*/  IMAD.WIDE.U32 R12, R11, 0x4, R14 ;  /* 0x000000040b0c7825 */ /* 0x001fc800078e000e */
[----:B------:R-:W-:Y:S01]  /*0460*/  IMAD.WIDE.U32 R14, R18, 0x4, R14 ;  /* 0x00000004120e7825 */ /* 0x000fe200078e000e */
[----:B------:R-:W4:Y:S05]  /*0470*/  LDG.E R29, desc[UR4][R12.64] ;  /* 0x000000040c1d7981 */ /* 0x000f2a000c1e1900 */
[----:B------:R-:W5:Y:S01]  /*0480*/  LDG.E R14, desc[UR4][R14.64] ;  /* 0x000000040e0e7981 */ /* 0x000f62000c1e1900 */
[----:B------:R-:W-:-:S04]  /*0490*/  IADD3 R21, PT, PT, R21, 0x8, RZ ;  /* 0x0000000815157810 */ /* 0x000fc80007ffe0ff */
[----:B------:R-:W-:Y:S02]  /*04a0*/  ISETP.NE.AND P1, PT, R21, RZ, PT ;  /* 0x000000ff1500720c */ /* 0x000fe40003f25270 */
[----:B------:R-:W-:Y:S02]  /*04b0*/  IADD3 R20, PT, PT, R20, 0x8, RZ ;  /* 0x0000000814147810 */ /* 0x000fe40007ffe0ff */
[C---:B------:R-:W-:Y:S02]  /*04c0*/  LEA R3, R0.reuse, R3, 0x3 ;  /* 0x0000000300037211 */ /* 0x040fe400078e18ff */
[C---:B------:R-:W-:Y:S02]  /*04d0*/  LEA R7, R0.reuse, R7, 0x3 ;  /* 0x0000000700077211 */ /* 0x040fe400078e18ff */
[C---:B------:R-:W-:Y:S02]  /*04e0*/  LEA R8, R0.reuse, R8, 0x3 ;  /* 0x0000000800087211 */ /* 0x040fe400078e18ff */
[----:B------:R-:W-:-:S02]  /*04f0*/  LEA R9, R0, R9, 0x3 ;  /* 0x0000000900097211 */ /* 0x000fc400078e18ff */
[C---:B------:R-:W-:Y:S02]  /*0500*/  LEA R10, R0.reuse, R10, 0x3 ;  /* 0x0000000a000a7211 */ /* 0x040fe400078e18ff */
[C---:B------:R-:W-:Y:S02]  /*0510*/  LEA R11, R0.reuse, R11, 0x3 ;  /* 0x0000000b000b7211 */ /* 0x040fe400078e18ff */
[C---:B------:R-:W-:Y:S02]  /*0520*/  LEA R18, R0.reuse, R18, 0x3 ;  /* 0x0000001200127211 */ /* 0x040fe400078e18ff */
[----:B------:R-:W-:Y:S01]  /*0530*/  LEA R19, R0, R19, 0x3 ;  /* 0x0000001300137211 */ /* 0x000fe200078e18ff */
[----:B--2---:R-:W-:-:S04]  /*0540*/  IMAD R22, R25, R26, R22 ;  /* 0x0000001a19167224 */ /* 0x004fc800078e0216 */
[----:B---3--:R-:W-:-:S04]  /*0550*/  IMAD R22, R23, R24, R22 ;  /* 0x0000001817167224 */ /* 0x008fc800078e0216 */
[----:B----4-:R-:W-:-:S04]  /*0560*/  IMAD R29, R16, R29, R22 ;  /* 0x0000001d101d7224 */ /* 0x010fc800078e0216 */
[----:B-----5:R-:W-:Y:S01]  /*0570*/  IMAD R26, R28, R14, R29 ;  /* 0x0000000e1c1a7224 */ /* 0x020fe200078e021d */
[----:B------:R-:W-:Y:S06]  /*0580*/  @P1 BRA `(.L_x_2) ;  /* 0xfffffffc000c1947 */ /* 0x000fec000383ffff */
.L_x_1:
[----:B------:R-:W-:Y:S05]  /*0590*/  @!P0 BRA `(.L_x_0) ;  /* 0x0000000400048947 */ /* 0x000fea0003800000 */
[----:B------:R-:W-:Y:S02]  /*05a0*/  ISETP.GE.U32.AND P0, PT, R5, 0x4, PT ;  /* 0x000000040500780c */ /* 0x000fe40003f06070 */
[----:B------:R-:W-:-:S04]  /*05b0*/  LOP3.LUT R7, R0, 0x3, RZ, 0xc0, !PT ;  /* 0x0000000300077812 */ /* 0x000fc800078ec0ff */
[----:B------:R-:W-:-:S07]  /*05c0*/  ISETP.NE.AND P1, PT, R7, RZ, PT ;  /* 0x000000ff0700720c */ /* 0x000fce0003f25270 */
[----:B------:R-:W-:Y:S06]  /*05d0*/  @!P0 BRA `(.L_x_3) ;  /* 0x00000000007c8947 */ /* 0x000fec0003800000 */
[----:B------:R-:W0:Y:S01]  /*05e0*/  LDC.64 R8, c[0x0][0x388] ;  /* 0x0000e200ff087b82 */ /* 0x000e220000000a00 */
[-C--:B------:R-:W-:Y:S01]  /*05f0*/  IMAD R13, R0, R6.reuse, R2 ;  /* 0x00000006000d7224 */ /* 0x080fe200078e0202 */
[----:B------:R-:W-:-:S04]  /*0600*/  IADD3 R5, PT, PT, R4, R6, RZ ;  /* 0x0000000604057210 */ /* 0x000fc80007ffe0ff */
[C---:B------:R-:W-:Y:S02]  /*0610*/  IADD3 R21, PT, PT, R5.reuse, 0x1, RZ ;  /* 0x0000000105157810 */ /* 0x040fe40007ffe0ff */
[----:B------:R-:W1:Y:S01]  /*0620*/  LDC.64 R10, c[0x0][0x380] ;  /* 0x0000e000ff0a7b82 */ /* 0x000e620000000a00 */
[----:B------:R-:W-:Y:S01]  /*0630*/  IADD3 R15, PT, PT, R5, 0x2, RZ ;  /* 0x00000002050f7810 */ /* 0x000fe20007ffe0ff */
[----:B0-----:R-:W-:Y:S01]  /*0640*/  IMAD.WIDE.U32 R18, R13, 0x4, R8 ;  /* 0x000000040d127825 */ /* 0x001fe200078e0008 */
[----:B------:R-:W-:-:S04]  /*0650*/  IADD3 R13, PT, PT, R0, R13, RZ ;  /* 0x0000000d000d7210 */ /* 0x000fc80007ffe0ff */
[C---:B------:R-:W-:Y:S01]  /*0660*/  IADD3 R25, PT, PT, R0.reuse, R13, RZ ;  /* 0x0000000d00197210 */ /* 0x040fe20007ffe0ff */
[--C-:B-1----:R-:W-:Y:S01]  /*0670*/  IMAD.WIDE.U32 R22, R5, 0x4, R10.reuse ;  /* 0x0000000405167825 */ /* 0x102fe200078e000a */
[----:B------:R-:W2:Y:S03]  /*0680*/  LDG.E R18, desc[UR4][R18.64] ;  /* 0x0000000412127981 */ /* 0x000ea6000c1e1900 */
[----:B------:R-:W-:Y:S01]  /*0690*/  IMAD.WIDE.U32 R20, R21, 0x4, R10 ;  /* 0x0000000415147825 */ /* 0x000fe200078e000a */
[----:B------:R-:W2:Y:S03]  /*06a0*/  LDG.E R3, desc[UR4][R22.64] ;  /* 0x0000000416037981 */ /* 0x000ea6000c1e1900 */
[----:B------:R-:W-:Y:S01]  /*06b0*/  IMAD.WIDE.U32 R16, R13, 0x4, R8 ;  /* 0x000000040d107825 */ /* 0x000fe200078e0008 */
[----:B------:R-:W-:Y:S01]  /*06c0*/  IADD3 R5, PT, PT, R5, 0x3, RZ ;  /* 0x0000000305057810 */ /* 0x000fe20007ffe0ff */
[----:B------:R-:W3:Y:S01]  /*06d0*/  LDG.E R20, desc[UR4][R20.64] ;  /* 0x0000000414147981 */ /* 0x000ee2000c1e1900 */
[----:B------:R-:W-:Y:S01]  /*06e0*/  IADD3 R27, PT, PT, R0, R25, RZ ;  /* 0x00000019001b7210 */ /* 0x000fe20007ffe0ff */
[----:B------:R-:W-:-:S02]  /*06f0*/  IMAD.WIDE.U32 R14, R15, 0x4, R10 ;  /* 0x000000040f0e7825 */ /* 0x000fc400078e000a */
[----:B------:R-:W3:Y:S02]  /*0700*/  LDG.E R16, desc[UR4][R16.64] ;  /* 0x0000000410107981 */ /* 0x000ee4000c1e1900 */
[----:B------:R-:W-:Y:S02]  /*0710*/  IMAD.WIDE.U32 R12, R25, 0x4, R8 ;  /* 0x00000004190c7825 */ /* 0x000fe400078e0008 */
[----:B------:R-:W4:Y:S02]  /*0720*/  LDG.E R14, desc[UR4][R14.64] ;  /* 0x000000040e0e7981 */ /* 0x000f24000c1e1900 */
[----:B------:R-:W-:Y:S02]  /*0730*/  IMAD.WIDE.U32 R10, R5, 0x4, R10 ;  /* 0x00000004050a7825 */ /* 0x000fe400078e000a */
[----:B------:R-:W4:Y:S02]  /*0740*/  LDG.E R12, desc[UR4][R12.64] ;  /* 0x000000040c0c7981 */ /* 0x000f24000c1e1900 */
[----:B------:R-:W-:-:S02]  /*0750*/  IMAD.WIDE.U32 R8, R27, 0x4, R8 ;  /* 0x000000041b087825 */ /* 0x000fc400078e0008 */
[----:B------:R-:W5:Y:S04]  /*0760*/  LDG.E R10, desc[UR4][R10.64] ;  /* 0x000000040a0a7981 */ /* 0x000f68000c1e1900 */
[----:B------:R-:W5:Y:S01]  /*0770*/  LDG.E R8, desc[UR4][R8.64] ;  /* 0x0000000408087981 */ /* 0x000f62000c1e1900 */
[----:B------:R-:W-:Y:S01]  /*0780*/  IADD3 R6, PT, PT, R6, 0x4, RZ ;  /* 0x0000000406067810 */ /* 0x000fe20007ffe0ff */
[----:B--2---:R-:W-:-:S04]  /*0790*/  IMAD R3, R3, R18, R26 ;  /* 0x0000001203037224 */ /* 0x004fc800078e021a */
[----:B---3--:R-:W-:-:S04]  /*07a0*/  IMAD R3, R20, R16, R3 ;  /* 0x0000001014037224 */ /* 0x008fc800078e0203 */
[----:B----4-:R-:W-:-:S04]  /*07b0*/  IMAD R3, R14, R12, R3 ;  /* 0x0000000c0e037224 */ /* 0x010fc800078e0203 */
[----:B-----5:R-:W-:-:S07]  /*07c0*/  IMAD R26, R10, R8, R3 ;  /* 0x000000080a1a7224 */ /* 0x020fce00078e0203 */
.L_x_3:
[----:B------:R-:W-:Y:S05]  /*07d0*/  @!P1 BRA `(.L_x_0) ;  /* 0x0000000000749947 */ /* 0x000fea0003800000 */
[----:B------:R-:W0:Y:S01]  /*07e0*/  LDC.64 R16, c[0x0][0x380] ;  /* 0x0000e000ff107b82 */ /* 0x000e220000000a00 */
[----:B------:R-:W-:Y:S02]  /*07f0*/  ISETP.NE.AND P0, PT, R7, 0x1, PT ;  /* 0x000000010700780c */ /* 0x000fe40003f05270 */
[----:B------:R-:W-:-:S04]  /*0800*/  LOP3.LUT R3, R0, 0x1, RZ, 0xc0, !PT ;  /* 0x0000000100037812 */ /* 0x000fc800078ec0ff */
[----:B------:R-:W-:Y:S01]  /*0810*/  ISETP.NE.U32.AND P1, PT, R3, 0x1, PT ;  /* 0x000000010300780c */ /* 0x000fe20003f25070 */
[----:B------:R-:W1:Y:S06]  /*0820*/  LDC.64 R12, c[0x0][0x388] ;  /* 0x0000e200ff0c7b82 */ /* 0x000e6c0000000a00 */
[-C--:B------:R-:W-:Y:S01]  /*0830*/  @P0 IADD3 R19, PT, PT, R4, R6.reuse, RZ ;  /* 0x0000000604130210 */ /* 0x080fe20007ffe0ff */
[----:B------:R-:W-:Y:S01]  /*0840*/  @P0 IMAD R15, R0, R6, R2 ;  /* 0x00000006000f0224 */ /* 0x000fe200078e0202 */
[----:B------:R-:W2:Y:S01]  /*0850*/  LDC.64 R10, c[0x0][0x380] ;  /* 0x0000e000ff0a7b82 */ /* 0x000ea20000000a00 */
[----:B------:R-:W-:-:S02]  /*0860*/  @P0 IADD3 R6, PT, PT, R6, 0x2, RZ ;  /* 0x0000000206060810 */ /* 0x000fc40007ffe0ff */
[C---:B------:R-:W-:Y:S02]  /*0870*/  @P0 IADD3 R3, PT, PT, R19.reuse, 0x1, RZ ;  /* 0x0000000113030810 */ /* 0x040fe40007ffe0ff */
[C---:B------:R-:W-:Y:S01]  /*0880*/  @P0 IADD3 R7, PT, PT, R0.reuse, R15, RZ ;  /* 0x0000000f00070210 */ /* 0x040fe20007ffe0ff */
[----:B------:R-:W-:Y:S02]  /*0890*/  @!P1 IMAD R5, R0, R6, R2 ;  /* 0x0000000600059224 */ /* 0x000fe400078e0202 */
[----:B------:R-:W3:Y:S01]  /*08a0*/  LDC.64 R8, c[0x0][0x388] ;  /* 0x0000e200ff087b82 */ /* 0x000ee20000000a00 */
[----:B0-----:R-:W-:-:S04]  /*08b0*/  @P0 IMAD.WIDE.U32 R18, R19, 0x4, R16 ;  /* 0x0000000413120825 */ /* 0x001fc800078e0010 */
[----:B------:R-:W-:Y:S01]  /*08c0*/  @P0 IMAD.WIDE.U32 R16, R3, 0x4, R16 ;  /* 0x0000000403100825 */ /* 0x000fe200078e0010 */
[----:B------:R-:W-:Y:S01]  /*08d0*/  @!P1 IADD3 R3, PT, PT, R4, R6, RZ ;  /* 0x0000000604039210 */ /* 0x000fe20007ffe0ff */
[----:B------:R-:W4:Y:S02]  /*08e0*/  @P0 LDG.E R19, desc[UR4][R18.64] ;  /* 0x0000000412130981 */ /* 0x000f24000c1e1900 */
[--C-:B-1----:R-:W-:Y:S02]  /*08f0*/  @P0 IMAD.WIDE.U32 R14, R15, 0x4, R12.reuse ;  /* 0x000000040f0e0825 */ /* 0x102fe400078e000c */
[----:B------:R-:W5:Y:S02]  /*0900*/  @P0 LDG.E R17, desc[UR4][R16.64] ;  /* 0x0000000410110981 */ /* 0x000f64000c1e1900 */
[----:B------:R-:W-:Y:S02]  /*0910*/  @P0 IMAD.WIDE.U32 R12, R7, 0x4, R12 ;  /* 0x00000004070c0825 */ /* 0x000fe400078e000c */
[----:B------:R-:W4:Y:S02]  /*0920*/  @P0 LDG.E R14, desc[UR4][R14.64] ;  /* 0x000000040e0e0981 */ /* 0x000f24000c1e1900 */
[----:B--2---:R-:W-:-:S02]  /*0930*/  @!P1 IMAD.WIDE.U32 R10, R3, 0x4, R10 ;  /* 0x00000004030a9825 */ /* 0x004fc400078e000a */
[----:B------:R-:W5:Y:S04]  /*0940*/  @P0 LDG.E R12, desc[UR4][R12.64] ;  /* 0x000000040c0c0981 */ /* 0x000f68000c1e1900 */
[----:B------:R-:W2:Y:S01]  /*0950*/  @!P1 LDG.E R11, desc[UR4][R10.64] ;  /* 0x000000040a0b9981 */ /* 0x000ea2000c1e1900 */
[----:B---3--:R-:W-:-:S06]  /*0960*/  @!P1 IMAD.WIDE.U32 R8, R5, 0x4, R8 ;  /* 0x0000000405089825 */ /* 0x008fcc00078e0008 */
[----:B------:R-:W2:Y:S01]  /*0970*/  @!P1 LDG.E R8, desc[UR4][R8.64] ;  /* 0x0000000408089981 */ /* 0x000ea2000c1e1900 */
[----:B----4-:R-:W-:-:S04]  /*0980*/  @P0 IMAD R0, R19, R14, R26 ;  /* 0x0000000e13000224 */ /* 0x010fc800078e021a */
[----:B-----5:R-:W-:-:S04]  /*0990*/  @P0 IMAD R26, R17, R12, R0 ;  /* 0x0000000c111a0224 */ /* 0x020fc800078e0200 */
[----:B--2---:R-:W-:-:S07]  /*09a0*/  @!P1 IMAD R26, R11, R8, R26 ;  /* 0x000000080b1a9224 */ /* 0x004fce00078e021a */
.L_x_0:
[----:B------:R-:W0:Y:S01]  /*09b0*/  LDC.64 R6, c[0x0][0x390] ;  /* 0x0000e400ff067b82 */ /* 0x000e220000000a00 */
[----:B------:R-:W-:-:S05]  /*09c0*/  IADD3 R3, PT, PT, R4, R2, RZ ;  /* 0x0000000204037210 */ /* 0x000fca0007ffe0ff */
[----:B0-----:R-:W-:-:S05]  /*09d0*/  IMAD.WIDE R2, R3, 0x4, R6 ;  /* 0x0000000403027825 */ /* 0x001fca00078e0206 */
[----:B------:R-:W-:Y:S01]  /*09e0*/  STG.E desc[UR4][R2.64], R26 ;  /* 0x0000001a02007986 */ /* 0x000fe2000c101904 */
[----:B------:R-:W-:Y:S05]  /*09f0*/  EXIT ;  /* 0x000000000000794d */ /* 0x000fea0003800000 */
.L_x_4:
[----:B------:R-:W-:-:S00]  /*0a00*/  BRA `(.L_x_4) ;  /* 0xfffffffc00fc7947 */ /* 0x000fc0000383ffff */
[----:B------:R-:W-:-:S00]  /*0a10*/  NOP ;  /* 0x0000000000007918 */ /* 0x000fc00000000000 */
        /* <DEDUP_REMOVED lines=14> */
.L_x_5:


//--------------------- .nv.shared.reserved.0     --------------------------
	.section	.nv.shared.reserved.0,"aw",@nobits
	.weak		__nv_reservedSMEM_offset_0_alias
	.size		__nv_reservedSMEM_offset_0_alias, 0, 64
	.other		__nv_reservedSMEM_offset_0_alias,@"STO_CUDA_RESERVED_SHARED STV_DEFAULT"
__nv_reservedSMEM_offset_0_alias:
	.zero		0
	.zero		64


//--------------------- .nv.constant0._Z8multiplyPjS_S_S_ --------------------------
	.section	.nv.constant0._Z8multiplyPjS_S_S_,"a",@progbits
	.sectionflags	@""
	.align	4
.nv.constant0._Z8multiplyPjS_S_S_:
	.zero		928


//--------------------- SYMBOLS --------------------------

	.type		.nv.reservedSmem.offset0,@object
	.size		.nv.reservedSmem.offset0,0x4
